//
// Generated by NVIDIA NVVM Compiler
//
// Compiler Build ID: CL-36424714
// Cuda compilation tools, release 13.0, V13.0.88
// Based on NVVM 20.0.0
//

.version 9.0
.target sm_100
.address_size 64

	// .globl	_Z6vecAddPfS_S_iii

.visible .entry _Z6vecAddPfS_S_iii(
	.param .u64 .ptr .align 1 _Z6vecAddPfS_S_iii_param_0,
	.param .u64 .ptr .align 1 _Z6vecAddPfS_S_iii_param_1,
	.param .u64 .ptr .align 1 _Z6vecAddPfS_S_iii_param_2,
	.param .u32 _Z6vecAddPfS_S_iii_param_3,
	.param .u32 _Z6vecAddPfS_S_iii_param_4,
	.param .u32 _Z6vecAddPfS_S_iii_param_5
)
{
	.reg .pred 	%p<13>;
	.reg .b32 	%r<46>;
	.reg .b32 	%f<68>;
	.reg .b64 	%rd<40>;

	ld.param.u64 	%rd5, [_Z6vecAddPfS_S_iii_param_0];
	ld.param.u64 	%rd6, [_Z6vecAddPfS_S_iii_param_1];
	ld.param.u64 	%rd4, [_Z6vecAddPfS_S_iii_param_2];
	ld.param.u32 	%r22, [_Z6vecAddPfS_S_iii_param_3];
	ld.param.u32 	%r20, [_Z6vecAddPfS_S_iii_param_4];
	ld.param.u32 	%r23, [_Z6vecAddPfS_S_iii_param_5];
	cvta.to.global.u64 	%rd1, %rd6;
	cvta.to.global.u64 	%rd2, %rd5;
	mov.u32 	%r24, %ntid.x;
	mov.u32 	%r25, %ctaid.x;
	mov.u32 	%r26, %tid.x;
	mad.lo.s32 	%r1, %r24, %r25, %r26;
	mov.u32 	%r27, %ntid.y;
	mov.u32 	%r28, %ctaid.y;
	mov.u32 	%r29, %tid.y;
	mad.lo.s32 	%r30, %r27, %r28, %r29;
	setp.ge.s32 	%p1, %r1, %r22;
	setp.ge.s32 	%p2, %r30, %r23;
	or.pred  	%p3, %p1, %p2;
	@%p3 bra 	$L__BB0_14;
	setp.lt.s32 	%p4, %r20, 1;
	mov.f32 	%f67, 0f00000000;
	@%p4 bra 	$L__BB0_13;
	mul.lo.s32 	%r3, %r20, %r1;
	and.b32  	%r4, %r20, 7;
	setp.lt.u32 	%p5, %r20, 8;
	mov.f32 	%f67, 0f00000000;
	mov.b32 	%r44, 0;
	@%p5 bra 	$L__BB0_5;
	and.b32  	%r44, %r20, 2147483640;
	neg.s32 	%r42, %r44;
	shl.b32 	%r7, %r23, 3;
	add.s64 	%rd3, %rd2, 16;
	mov.f32 	%f67, 0f00000000;
	mul.wide.s32 	%rd11, %r23, 4;
	mov.u32 	%r40, %r3;
	mov.u32 	%r41, %r30;
$L__BB0_4:
	.pragma "nounroll";
	mul.wide.s32 	%rd7, %r40, 4;
	add.s64 	%rd8, %rd3, %rd7;
	ld.global.f32 	%f17, [%rd8+-16];
	mul.wide.s32 	%rd9, %r41, 4;
	add.s64 	%rd10, %rd1, %rd9;
	ld.global.f32 	%f18, [%rd10];
	fma.rn.f32 	%f19, %f17, %f18, %f67;
	ld.global.f32 	%f20, [%rd8+-12];
	add.s64 	%rd12, %rd10, %rd11;
	ld.global.f32 	%f21, [%rd12];
	fma.rn.f32 	%f22, %f20, %f21, %f19;
	ld.global.f32 	%f23, [%rd8+-8];
	add.s64 	%rd13, %rd12, %rd11;
	ld.global.f32 	%f24, [%rd13];
	fma.rn.f32 	%f25, %f23, %f24, %f22;
	ld.global.f32 	%f26, [%rd8+-4];
	add.s64 	%rd14, %rd13, %rd11;
	ld.global.f32 	%f27, [%rd14];
	fma.rn.f32 	%f28, %f26, %f27, %f25;
	ld.global.f32 	%f29, [%rd8];
	add.s64 	%rd15, %rd14, %rd11;
	ld.global.f32 	%f30, [%rd15];
	fma.rn.f32 	%f31, %f29, %f30, %f28;
	ld.global.f32 	%f32, [%rd8+4];
	add.s64 	%rd16, %rd15, %rd11;
	ld.global.f32 	%f33, [%rd16];
	fma.rn.f32 	%f34, %f32, %f33, %f31;
	ld.global.f32 	%f35, [%rd8+8];
	add.s64 	%rd17, %rd16, %rd11;
	ld.global.f32 	%f36, [%rd17];
	fma.rn.f32 	%f37, %f35, %f36, %f34;
	ld.global.f32 	%f38, [%rd8+12];
	add.s64 	%rd18, %rd17, %rd11;
	ld.global.f32 	%f39, [%rd18];
	fma.rn.f32 	%f67, %f38, %f39, %f37;
	add.s32 	%r42, %r42, 8;
	add.s32 	%r41, %r41, %r7;
	add.s32 	%r40, %r40, 8;
	setp.ne.s32 	%p6, %r42, 0;
	@%p6 bra 	$L__BB0_4;
$L__BB0_5:
	setp.eq.s32 	%p7, %r4, 0;
	@%p7 bra 	$L__BB0_13;
	and.b32  	%r15, %r20, 3;
	setp.lt.u32 	%p8, %r4, 4;
	@%p8 bra 	$L__BB0_8;
	add.s32 	%r32, %r44, %r3;
	mul.wide.s32 	%rd19, %r32, 4;
	add.s64 	%rd20, %rd2, %rd19;
	ld.global.f32 	%f41, [%rd20];
	mad.lo.s32 	%r33, %r44, %r23, %r30;
	mul.wide.s32 	%rd21, %r33, 4;
	add.s64 	%rd22, %rd1, %rd21;
	ld.global.f32 	%f42, [%rd22];
	fma.rn.f32 	%f43, %f41, %f42, %f67;
	ld.global.f32 	%f44, [%rd20+4];
	mul.wide.s32 	%rd23, %r23, 4;
	add.s64 	%rd24, %rd22, %rd23;
	ld.global.f32 	%f45, [%rd24];
	fma.rn.f32 	%f46, %f44, %f45, %f43;
	ld.global.f32 	%f47, [%rd20+8];
	add.s64 	%rd25, %rd24, %rd23;
	ld.global.f32 	%f48, [%rd25];
	fma.rn.f32 	%f49, %f47, %f48, %f46;
	ld.global.f32 	%f50, [%rd20+12];
	add.s64 	%rd26, %rd25, %rd23;
	ld.global.f32 	%f51, [%rd26];
	fma.rn.f32 	%f67, %f50, %f51, %f49;
	add.s32 	%r44, %r44, 4;
$L__BB0_8:
	setp.eq.s32 	%p9, %r15, 0;
	@%p9 bra 	$L__BB0_13;
	setp.eq.s32 	%p10, %r15, 1;
	@%p10 bra 	$L__BB0_11;
	add.s32 	%r34, %r44, %r3;
	mul.wide.s32 	%rd27, %r34, 4;
	add.s64 	%rd28, %rd2, %rd27;
	ld.global.f32 	%f53, [%rd28];
	mad.lo.s32 	%r35, %r44, %r23, %r30;
	mul.wide.s32 	%rd29, %r35, 4;
	add.s64 	%rd30, %rd1, %rd29;
	ld.global.f32 	%f54, [%rd30];
	fma.rn.f32 	%f55, %f53, %f54, %f67;
	ld.global.f32 	%f56, [%rd28+4];
	mul.wide.s32 	%rd31, %r23, 4;
	add.s64 	%rd32, %rd30, %rd31;
	ld.global.f32 	%f57, [%rd32];
	fma.rn.f32 	%f67, %f56, %f57, %f55;
	add.s32 	%r44, %r44, 2;
$L__BB0_11:
	and.b32  	%r36, %r20, 1;
	setp.eq.b32 	%p11, %r36, 1;
	not.pred 	%p12, %p11;
	@%p12 bra 	$L__BB0_13;
	add.s32 	%r37, %r44, %r3;
	mul.wide.s32 	%rd33, %r37, 4;
	add.s64 	%rd34, %rd2, %rd33;
	ld.global.f32 	%f58, [%rd34];
	mad.lo.s32 	%r38, %r44, %r23, %r30;
	mul.wide.s32 	%rd35, %r38, 4;
	add.s64 	%rd36, %rd1, %rd35;
	ld.global.f32 	%f59, [%rd36];
	fma.rn.f32 	%f67, %f58, %f59, %f67;
$L__BB0_13:
	mad.lo.s32 	%r39, %r23, %r1, %r30;
	cvta.to.global.u64 	%rd37, %rd4;
	mul.wide.s32 	%rd38, %r39, 4;
	add.s64 	%rd39, %rd37, %rd38;
	st.global.f32 	[%rd39], %f67;
$L__BB0_14:
	ret;

}


// ===== COMPILED SASS (sm_100) =====

	.target	sm_100

	.elftype	@"ET_EXEC"


//--------------------- .note.nv.tkinfo           --------------------------
	.section	.note.nv.tkinfo,"",@"SHT_NOTE"
	.sectionflags	@"SHF_NOTE_NV_TKINFO"
	.tkinfo
        /*0018*/ 	.word	0x00000002
        /*0030*/ 	.string	""
        /*0030*/ 	.string	"ptxas"
        /*0030*/ 	.string	"Cuda compilation tools, release 13.0, V13.0.88"
        /*0030*/ 	.string	"Build cuda_13.0.r13.0/compiler.36424714_0"
        /*0030*/ 	.string	"-arch sm_100 -m 64 "



//--------------------- .note.nv.cuinfo           --------------------------
	.section	.note.nv.cuinfo,"",@"SHT_NOTE"
	.sectionflags	@"SHF_NOTE_NV_CUINFO"
        /*0018*/ 	.short	0x0002
        /*001a*/ 	.short	0x0064
        /*001c*/ 	.short	0x0082
	.zero		2


//--------------------- .nv.info                  --------------------------
	.section	.nv.info,"",@"SHT_CUDA_INFO"
	.align	4


	//----- nvinfo : EIATTR_REGCOUNT
	.align		4
        /*0000*/ 	.byte	0x04, 0x2f
        /*0002*/ 	.short	(.L_1 - .L_0)
	.align		4
.L_0:
        /*0004*/ 	.word	index@(_Z6vecAddPfS_S_iii)
        /*0008*/ 	.word	0x00000020


	//----- nvinfo : EIATTR_FRAME_SIZE
	.align		4
.L_1:
        /*000c*/ 	.byte	0x04, 0x11
        /*000e*/ 	.short	(.L_3 - .L_2)
	.align		4
.L_2:
        /*0010*/ 	.word	index@(_Z6vecAddPfS_S_iii)
        /*0014*/ 	.word	0x00000000


	//----- nvinfo : EIATTR_MIN_STACK_SIZE
	.align		4
.L_3:
        /*0018*/ 	.byte	0x04, 0x12
        /*001a*/ 	.short	(.L_5 - .L_4)
	.align		4
.L_4:
        /*001c*/ 	.word	index@(_Z6vecAddPfS_S_iii)
        /*0020*/ 	.word	0x00000000
.L_5:


//--------------------- .nv.compat                --------------------------
	.section	.nv.compat,"",@"SHT_CUDA_COMPAT_INFO"
	.align	4
        /*0000*/ 	.byte	0x02, 0x09, 0x00, 0x00, 0x02, 0x02, 0x01, 0x00, 0x02, 0x05, 0x05, 0x00, 0x03, 0x07, 0x01, 0x01
        /*0010*/ 	.byte	0x02, 0x03, 0x00, 0x00, 0x02, 0x06, 0x01, 0x00, 0x04, 0x0b, 0x08, 0x00, 0x09, 0x00, 0x00, 0x00
        /*0020*/ 	.byte	0x00, 0x00, 0x00, 0x00


//--------------------- .nv.info._Z6vecAddPfS_S_iii --------------------------
	.section	.nv.info._Z6vecAddPfS_S_iii,"",@"SHT_CUDA_INFO"
	.sectionflags	@""
	.align	4


	//----- nvinfo : EIATTR_CUDA_API_VERSION
	.align		4
        /*0000*/ 	.byte	0x04, 0x37
        /*0002*/ 	.short	(.L_7 - .L_6)
.L_6:
        /*0004*/ 	.word	0x00000082


	//----- nvinfo : EIATTR_KPARAM_INFO
	.align		4
.L_7:
        /*0008*/ 	.byte	0x04, 0x17
        /*000a*/ 	.short	(.L_9 - .L_8)
.L_8:
        /*000c*/ 	.word	0x00000000
        /*0010*/ 	.short	0x0005
        /*0012*/ 	.short	0x0020
        /*0014*/ 	.byte	0x00, 0xf0, 0x11, 0x00


	//----- nvinfo : EIATTR_KPARAM_INFO
	.align		4
.L_9:
        /*0018*/ 	.byte	0x04, 0x17
        /*001a*/ 	.short	(.L_11 - .L_10)
.L_10:
        /*001c*/ 	.word	0x00000000
        /*0020*/ 	.short	0x0004
        /*0022*/ 	.short	0x001c
        /*0024*/ 	.byte	0x00, 0xf0, 0x11, 0x00


	//----- nvinfo : EIATTR_KPARAM_INFO
	.align		4
.L_11:
        /*0028*/ 	.byte	0x04, 0x17
        /*002a*/ 	.short	(.L_13 - .L_12)
.L_12:
        /*002c*/ 	.word	0x00000000
        /*0030*/ 	.short	0x0003
        /*0032*/ 	.short	0x0018
        /*0034*/ 	.byte	0x00, 0xf0, 0x11, 0x00


	//----- nvinfo : EIATTR_KPARAM_INFO
	.align		4
.L_13:
        /*0038*/ 	.byte	0x04, 0x17
        /*003a*/ 	.short	(.L_15 - .L_14)
.L_14:
        /*003c*/ 	.word	0x00000000
        /*0040*/ 	.short	0x0002
        /*0042*/ 	.short	0x0010
        /*0044*/ 	.byte	0x00, 0xf5, 0x21, 0x00


	//----- nvinfo : EIATTR_KPARAM_INFO
	.align		4
.L_15:
        /*0048*/ 	.byte	0x04, 0x17
        /*004a*/ 	.short	(.L_17 - .L_16)
.L_16:
        /*004c*/ 	.word	0x00000000
        /*0050*/ 	.short	0x0001
        /*0052*/ 	.short	0x0008
        /*0054*/ 	.byte	0x00, 0xf5, 0x21, 0x00


	//----- nvinfo : EIATTR_KPARAM_INFO
	.align		4
.L_17:
        /*0058*/ 	.byte	0x04, 0x17
        /*005a*/ 	.short	(.L_19 - .L_18)
.L_18:
        /*005c*/ 	.word	0x00000000
        /*0060*/ 	.short	0x0000
        /*0062*/ 	.short	0x0000
        /*0064*/ 	.byte	0x00, 0xf5, 0x21, 0x00


	//----- nvinfo : EIATTR_SPARSE_MMA_MASK
	.align		4
.L_19:
        /*0068*/ 	.byte	0x03, 0x50
        /*006a*/ 	.short	0x0000


	//----- nvinfo : EIATTR_MAXREG_COUNT
	.align		4
        /*006c*/ 	.byte	0x03, 0x1b
        /*006e*/ 	.short	0x00ff


	//----- nvinfo : EIATTR_MERCURY_ISA_VERSION
	.align		4
        /*0070*/ 	.byte	0x03, 0x5f
        /*0072*/ 	.short	0x0101


	//----- nvinfo : EIATTR_VRC_CTA_INIT_COUNT
	.align		4
        /*0074*/ 	.byte	0x02, 0x4a
	.zero		1
	.zero		1


	//----- nvinfo : EIATTR_EXIT_INSTR_OFFSETS
	.align		4
        /*0078*/ 	.byte	0x04, 0x1c
        /*007a*/ 	.short	(.L_21 - .L_20)


	//   ....[0]....
.L_20:
        /*007c*/ 	.word	0x000000d0


	//   ....[1]....
        /*0080*/ 	.word	0x00000850


	//----- nvinfo : EIATTR_CBANK_PARAM_SIZE
	.align		4
.L_21:
        /*0084*/ 	.byte	0x03, 0x19
        /*0086*/ 	.short	0x0024


	//----- nvinfo : EIATTR_PARAM_CBANK
	.align		4
        /*0088*/ 	.byte	0x04, 0x0a
        /*008a*/ 	.short	(.L_23 - .L_22)
	.align		4
.L_22:
        /*008c*/ 	.word	index@(.nv.constant0._Z6vecAddPfS_S_iii)
        /*0090*/ 	.short	0x0380
        /*0092*/ 	.short	0x0024


	//----- nvinfo : EIATTR_SW_WAR
	.align		4
.L_23:
        /*0094*/ 	.byte	0x04, 0x36
        /*0096*/ 	.short	(.L_25 - .L_24)
.L_24:
        /*0098*/ 	.word	0x00000008
.L_25:


//--------------------- .nv.callgraph             --------------------------
	.section	.nv.callgraph,"",@"SHT_CUDA_CALLGRAPH"
	.align	4
	.sectionentsize	8
	.align		4
        /*0000*/ 	.word	0x00000000
	.align		4
        /*0004*/ 	.word	0xffffffff
	.align		4
        /*0008*/ 	.word	0x00000000
	.align		4
        /*000c*/ 	.word	0xfffffffe
	.align		4
        /*0010*/ 	.word	0x00000000
	.align		4
        /*0014*/ 	.word	0xfffffffd
	.align		4
        /*0018*/ 	.word	0x00000000
	.align		4
        /*001c*/ 	.word	0xfffffffc


//--------------------- .text._Z6vecAddPfS_S_iii  --------------------------
	.section	.text._Z6vecAddPfS_S_iii,"ax",@progbits
	.align	128
        .global         _Z6vecAddPfS_S_iii
        .type           _Z6vecAddPfS_S_iii,@function
        .size           _Z6vecAddPfS_S_iii,(.L_x_5 - _Z6vecAddPfS_S_iii)
        .other          _Z6vecAddPfS_S_iii,@"STO_CUDA_ENTRY STV_DEFAULT"
_Z6vecAddPfS_S_iii:
.text._Z6vecAddPfS_S_iii:
[----:B------:R-:W-:Y:S01]  /*0000*/  LDC R1, c[0x0][0x37c] ;  /* 0x0000df00ff017b82 */ /* 0x000fe20000000800 */
[----:B------:R-:W0:Y:S01]  /*0010*/  S2R R0, SR_CTAID.Y ;  /* 0x0000000000007919 */ /* 0x000e220000002600 */
[----:B------:R-:W1:Y:S06]  /*0020*/  LDCU UR4, c[0x0][0x360] ;  /* 0x00006c00ff0477ac */ /* 0x000e6c0008000800 */
[----:B------:R-:W2:Y:S01]  /*0030*/  LDC R15, c[0x0][0x3a0] ;  /* 0x0000e800ff0f7b82 */ /* 0x000ea20000000800 */
[----:B------:R-:W0:Y:S01]  /*0040*/  S2R R5, SR_TID.Y ;  /* 0x0000000000057919 */ /* 0x000e220000002200 */
[----:B------:R-:W0:Y:S01]  /*0050*/  LDCU UR5, c[0x0][0x364] ;  /* 0x00006c80ff0577ac */ /* 0x000e220008000800 */
[----:B------:R-:W1:Y:S01]  /*0060*/  S2R R14, SR_CTAID.X ;  /* 0x00000000000e7919 */ /* 0x000e620000002500 */
[----:B------:R-:W3:Y:S01]  /*0070*/  LDCU UR6, c[0x0][0x398] ;  /* 0x00007300ff0677ac */ /* 0x000ee20008000800 */
[----:B------:R-:W1:Y:S01]  /*0080*/  S2R R3, SR_TID.X ;  /* 0x0000000000037919 */ /* 0x000e620000002100 */
[----:B0-----:R-:W-:-:S05]  /*0090*/  IMAD R0, R0, UR5, R5 ;  /* 0x0000000500007c24 */ /* 0x001fca000f8e0205 */
[----:B--2---:R-:W-:Y:S01]  /*00a0*/  ISETP.GE.AND P0, PT, R0, R15, PT ;  /* 0x0000000f0000720c */ /* 0x004fe20003f06270 */
[----:B-1----:R-:W-:-:S05]  /*00b0*/  IMAD R14, R14, UR4, R3 ;  /* 0x000000040e0e7c24 */ /* 0x002fca000f8e0203 */
[----:B---3--:R-:W-:-:S13]  /*00c0*/  ISETP.GE.OR P0, PT, R14, UR6, P0 ;  /* 0x000000060e007c0c */ /* 0x008fda0008706670 */
[----:B------:R-:W-:Y:S05]  /*00d0*/  @P0 EXIT ;  /* 0x000000000000094d */ /* 0x000fea0003800000 */
[----:B------:R-:W0:Y:S01]  /*00e0*/  LDC R17, c[0x0][0x39c] ;  /* 0x0000e700ff117b82 */ /* 0x000e220000000800 */
[----:B------:R-:W1:Y:S01]  /*00f0*/  LDCU.64 UR6, c[0x0][0x358] ;  /* 0x00006b00ff0677ac */ /* 0x000e620008000a00 */
[----:B------:R-:W-:Y:S01]  /*0100*/  HFMA2 R26, -RZ, RZ, 0, 0 ;  /* 0x00000000ff1a7431 */ /* 0x000fe200000001ff */
[----:B0-----:R-:W-:-:S13]  /*0110*/  ISETP.GE.AND P0, PT, R17, 0x1, PT ;  /* 0x000000011100780c */ /* 0x001fda0003f06270 */
[----:B-1----:R-:W-:Y:S05]  /*0120*/  @!P0 BRA `(.L_x_0) ;  /* 0x0000000400b88947 */ /* 0x002fea0003800000 */
[C---:B------:R-:W-:Y:S01]  /*0130*/  ISETP.GE.U32.AND P1, PT, R17.reuse, 0x8, PT ;  /* 0x000000081100780c */ /* 0x040fe20003f26070 */
[----:B------:R-:W-:Y:S01]  /*0140*/  IMAD R18, R14, R17, RZ ;  /* 0x000000110e127224 */ /* 0x000fe200078e02ff */
[----:B------:R-:W-:Y:S02]  /*0150*/  LOP3.LUT R25, R17, 0x7, RZ, 0xc0, !PT ;  /* 0x0000000711197812 */ /* 0x000fe400078ec0ff */
[----:B------:R-:W-:Y:S02]  /*0160*/  MOV R26, RZ ;  /* 0x000000ff001a7202 */ /* 0x000fe40000000f00 */
[----:B------:R-:W-:Y:S02]  /*0170*/  ISETP.NE.AND P0, PT, R25, RZ, PT ;  /* 0x000000ff1900720c */ /* 0x000fe40003f05270 */
[----:B------:R-:W-:-:S05]  /*0180*/  MOV R19, RZ ;  /* 0x000000ff00137202 */ /* 0x000fca0000000f00 */
[----:B------:R-:W-:Y:S06]  /*0190*/  @!P1 BRA `(.L_x_1) ;  /* 0x0000000000c49947 */ /* 0x000fec0003800000 */
[----:B------:R-:W0:Y:S01]  /*01a0*/  LDCU.64 UR4, c[0x0][0x380] ;  /* 0x00007000ff0477ac */ /* 0x000e220008000a00 */
[----:B------:R-:W-:Y:S02]  /*01b0*/  LOP3.LUT R19, R17, 0x7ffffff8, RZ, 0xc0, !PT ;  /* 0x7ffffff811137812 */ /* 0x000fe400078ec0ff */
[----:B------:R-:W-:Y:S02]  /*01c0*/  MOV R26, RZ ;  /* 0x000000ff001a7202 */ /* 0x000fe40000000f00 */
[----:B------:R-:W-:Y:S02]  /*01d0*/  MOV R16, R18 ;  /* 0x0000001200107202 */ /* 0x000fe40000000f00 */
[----:B------:R-:W-:Y:S02]  /*01e0*/  MOV R22, R0 ;  /* 0x0000000000167202 */ /* 0x000fe40000000f00 */
[----:B------:R-:W-:Y:S01]  /*01f0*/  IADD3 R20, PT, PT, -R19, RZ, RZ ;  /* 0x000000ff13147210 */ /* 0x000fe20007ffe1ff */
[----:B0-----:R-:W-:-:S04]  /*0200*/  UIADD3 UR4, UP0, UPT, UR4, 0x10, URZ ;  /* 0x0000001004047890 */ /* 0x001fc8000ff1e0ff */
[----:B------:R-:W-:-:S12]  /*0210*/  UIADD3.X UR5, UPT, UPT, URZ, UR5, URZ, UP0, !UPT ;  /* 0x00000005ff057290 */ /* 0x000fd800087fe4ff */
.L_x_2:
[----:B------:R-:W0:Y:S01]  /*0220*/  LDC.64 R12, c[0x0][0x388] ;  /* 0x0000e200ff0c7b82 */ /* 0x000e220000000a00 */
[----:B------:R-:W-:Y:S02]  /*0230*/  MOV R2, UR4 ;  /* 0x0000000400027c02 */ /* 0x000fe40008000f00 */
[----:B------:R-:W-:-:S03]  /*0240*/  MOV R3, UR5 ;  /* 0x0000000500037c02 */ /* 0x000fc60008000f00 */
[----:B------:R-:W-:-:S05]  /*0250*/  IMAD.WIDE R2, R16, 0x4, R2 ;  /* 0x0000000410027825 */ /* 0x000fca00078e0202 */
[----:B------:R-:W2:Y:S04]  /*0260*/  LDG.E R21, desc[UR6][R2.64+-0x10] ;  /* 0xfffff00602157981 */ /* 0x000ea8000c1e1900 */
[----:B------:R-:W3:Y:S04]  /*0270*/  LDG.E R23, desc[UR6][R2.64+-0xc] ;  /* 0xfffff40602177981 */ /* 0x000ee8000c1e1900 */
[----:B------:R-:W4:Y:S01]  /*0280*/  LDG.E R29, desc[UR6][R2.64+-0x8] ;  /* 0xfffff806021d7981 */ /* 0x000f22000c1e1900 */
[----:B0-----:R-:W-:-:S05]  /*0290*/  IMAD.WIDE R12, R22, 0x4, R12 ;  /* 0x00000004160c7825 */ /* 0x001fca00078e020c */
[----:B------:R0:W2:Y:S01]  /*02a0*/  LDG.E R24, desc[UR6][R12.64] ;  /* 0x000000060c187981 */ /* 0x0000a2000c1e1900 */
[----:B------:R-:W-:-:S04]  /*02b0*/  IMAD.WIDE R10, R15, 0x4, R12 ;  /* 0x000000040f0a7825 */ /* 0x000fc800078e020c */
[C---:B------:R-:W-:Y:S02]  /*02c0*/  IMAD.WIDE R4, R15.reuse, 0x4, R10 ;  /* 0x000000040f047825 */ /* 0x040fe400078e020a */
[----:B------:R-:W3:Y:S02]  /*02d0*/  LDG.E R10, desc[UR6][R10.64] ;  /* 0x000000060a0a7981 */ /* 0x000ee4000c1e1900 */
[C---:B------:R-:W-:Y:S02]  /*02e0*/  IMAD.WIDE R6, R15.reuse, 0x4, R4 ;  /* 0x000000040f067825 */ /* 0x040fe400078e0204 */
[----:B------:R1:W4:Y:S02]  /*02f0*/  LDG.E R28, desc[UR6][R4.64] ;  /* 0x00000006041c7981 */ /* 0x000324000c1e1900 */
[C---:B------:R-:W-:Y:S02]  /*0300*/  IMAD.WIDE R8, R15.reuse, 0x4, R6 ;  /* 0x000000040f087825 */ /* 0x040fe400078e0206 */
[----:B------:R-:W5:Y:S02]  /*0310*/  LDG.E R6, desc[UR6][R6.64] ;  /* 0x0000000606067981 */ /* 0x000f64000c1e1900 */
[----:B0-----:R-:W-:-:S05]  /*0320*/  IMAD.WIDE R12, R15, 0x4, R8 ;  /* 0x000000040f0c7825 */ /* 0x001fca00078e0208 */
[----:B------:R-:W5:Y:S04]  /*0330*/  LDG.E R11, desc[UR6][R12.64] ;  /* 0x000000060c0b7981 */ /* 0x000f68000c1e1900 */
[----:B------:R-:W5:Y:S04]  /*0340*/  LDG.E R7, desc[UR6][R8.64] ;  /* 0x0000000608077981 */ /* 0x000f68000c1e1900 */
[----:B------:R-:W5:Y:S04]  /*0350*/  LDG.E R9, desc[UR6][R2.64+-0x4] ;  /* 0xfffffc0602097981 */ /* 0x000f68000c1e1900 */
[----:B------:R-:W5:Y:S01]  /*0360*/  LDG.E R8, desc[UR6][R2.64+0x8] ;  /* 0x0000080602087981 */ /* 0x000f62000c1e1900 */
[----:B--2---:R-:W-:Y:S01]  /*0370*/  FFMA R24, R21, R24, R26 ;  /* 0x0000001815187223 */ /* 0x004fe2000000001a */
[----:B------:R-:W-:-:S02]  /*0380*/  IMAD.WIDE R26, R15, 0x4, R12 ;  /* 0x000000040f1a7825 */ /* 0x000fc400078e020c */
[----:B------:R-:W2:Y:S04]  /*0390*/  LDG.E R21, desc[UR6][R2.64] ;  /* 0x0000000602157981 */ /* 0x000ea8000c1e1900 */
[----:B------:R-:W2:Y:S01]  /*03a0*/  LDG.E R12, desc[UR6][R2.64+0x4] ;  /* 0x00000406020c7981 */ /* 0x000ea2000c1e1900 */
[----:B-1----:R-:W-:-:S03]  /*03b0*/  IMAD.WIDE R4, R15, 0x4, R26 ;  /* 0x000000040f047825 */ /* 0x002fc600078e021a */
[----:B------:R-:W2:Y:S04]  /*03c0*/  LDG.E R13, desc[UR6][R2.64+0xc] ;  /* 0x00000c06020d7981 */ /* 0x000ea8000c1e1900 */
[----:B------:R-:W2:Y:S04]  /*03d0*/  LDG.E R4, desc[UR6][R4.64] ;  /* 0x0000000604047981 */ /* 0x000ea8000c1e1900 */
[----:B------:R-:W2:Y:S01]  /*03e0*/  LDG.E R3, desc[UR6][R26.64] ;  /* 0x000000061a037981 */ /* 0x000ea2000c1e1900 */
[----:B---3--:R-:W-:Y:S01]  /*03f0*/  FFMA R10, R23, R10, R24 ;  /* 0x0000000a170a7223 */ /* 0x008fe20000000018 */
[----:B------:R-:W-:-:S03]  /*0400*/  IADD3 R20, PT, PT, R20, 0x8, RZ ;  /* 0x0000000814147810 */ /* 0x000fc60007ffe0ff */
[----:B----4-:R-:W-:Y:S01]  /*0410*/  FFMA R10, R29, R28, R10 ;  /* 0x0000001c1d0a7223 */ /* 0x010fe2000000000a */
[----:B------:R-:W-:Y:S02]  /*0420*/  ISETP.NE.AND P1, PT, R20, RZ, PT ;  /* 0x000000ff1400720c */ /* 0x000fe40003f25270 */
[----:B------:R-:W-:Y:S01]  /*0430*/  LEA R22, R15, R22, 0x3 ;  /* 0x000000160f167211 */ /* 0x000fe200078e18ff */
[----:B-----5:R-:W-:Y:S01]  /*0440*/  FFMA R6, R9, R6, R10 ;  /* 0x0000000609067223 */ /* 0x020fe2000000000a */
[----:B------:R-:W-:-:S03]  /*0450*/  IADD3 R16, PT, PT, R16, 0x8, RZ ;  /* 0x0000000810107810 */ /* 0x000fc60007ffe0ff */
[----:B--2---:R-:W-:-:S04]  /*0460*/  FFMA R7, R21, R7, R6 ;  /* 0x0000000715077223 */ /* 0x004fc80000000006 */
[----:B------:R-:W-:-:S04]  /*0470*/  FFMA R7, R12, R11, R7 ;  /* 0x0000000b0c077223 */ /* 0x000fc80000000007 */
[----:B------:R-:W-:-:S04]  /*0480*/  FFMA R8, R8, R3, R7 ;  /* 0x0000000308087223 */ /* 0x000fc80000000007 */
[----:B------:R-:W-:Y:S01]  /*0490*/  FFMA R26, R13, R4, R8 ;  /* 0x000000040d1a7223 */ /* 0x000fe20000000008 */
[----:B------:R-:W-:Y:S06]  /*04a0*/  @P1 BRA `(.L_x_2) ;  /* 0xfffffffc005c1947 */ /* 0x000fec000383ffff */
.L_x_1:
[----:B------:R-:W-:Y:S05]  /*04b0*/  @!P0 BRA `(.L_x_0) ;  /* 0x0000000000d48947 */ /* 0x000fea0003800000 */
[----:B------:R-:W-:Y:S02]  /*04c0*/  ISETP.GE.U32.AND P0, PT, R25, 0x4, PT ;  /* 0x000000041900780c */ /* 0x000fe40003f06070 */
[----:B------:R-:W-:-:S04]  /*04d0*/  LOP3.LUT R12, R17, 0x3, RZ, 0xc0, !PT ;  /* 0x00000003110c7812 */ /* 0x000fc800078ec0ff */
[----:B------:R-:W-:-:S07]  /*04e0*/  ISETP.NE.AND P1, PT, R12, RZ, PT ;  /* 0x000000ff0c00720c */ /* 0x000fce0003f25270 */
[----:B------:R-:W-:Y:S06]  /*04f0*/  @!P0 BRA `(.L_x_3) ;  /* 0x0000000000588947 */ /* 0x000fec0003800000 */
[----:B------:R-:W0:Y:S01]  /*0500*/  LDC.64 R8, c[0x0][0x388] ;  /* 0x0000e200ff087b82 */ /* 0x000e220000000a00 */
[----:B------:R-:W-:Y:S01]  /*0510*/  IMAD R7, R19, R15, R0 ;  /* 0x0000000f13077224 */ /* 0x000fe200078e0200 */
[----:B------:R-:W-:-:S06]  /*0520*/  IADD3 R5, PT, PT, R18, R19, RZ ;  /* 0x0000001312057210 */ /* 0x000fcc0007ffe0ff */
[----:B------:R-:W1:Y:S01]  /*0530*/  LDC.64 R2, c[0x0][0x380] ;  /* 0x0000e000ff027b82 */ /* 0x000e620000000a00 */
[----:B0-----:R-:W-:-:S04]  /*0540*/  IMAD.WIDE R8, R7, 0x4, R8 ;  /* 0x0000000407087825 */ /* 0x001fc800078e0208 */
[----:B------:R-:W-:Y:S02]  /*0550*/  IMAD.WIDE R10, R15, 0x4, R8 ;  /* 0x000000040f0a7825 */ /* 0x000fe400078e0208 */
[----:B------:R-:W2:Y:S02]  /*0560*/  LDG.E R8, desc[UR6][R8.64] ;  /* 0x0000000608087981 */ /* 0x000ea4000c1e1900 */
[----:B-1----:R-:W-:-:S04]  /*0570*/  IMAD.WIDE R2, R5, 0x4, R2 ;  /* 0x0000000405027825 */ /* 0x002fc800078e0202 */
[C---:B------:R-:W-:Y:S01]  /*0580*/  IMAD.WIDE R4, R15.reuse, 0x4, R10 ;  /* 0x000000040f047825 */ /* 0x040fe200078e020a */
[----:B------:R-:W2:Y:S04]  /*0590*/  LDG.E R13, desc[UR6][R2.64] ;  /* 0x00000006020d7981 */ /* 0x000ea8000c1e1900 */
[----:B------:R-:W3:Y:S01]  /*05a0*/  LDG.E R10, desc[UR6][R10.64] ;  /* 0x000000060a0a7981 */ /* 0x000ee2000c1e1900 */
[----:B------:R-:W-:-:S03]  /*05b0*/  IMAD.WIDE R6, R15, 0x4, R4 ;  /* 0x000000040f067825 */ /* 0x000fc600078e0204 */
[----:B------:R-:W3:Y:S04]  /*05c0*/  LDG.E R16, desc[UR6][R2.64+0x4] ;  /* 0x0000040602107981 */ /* 0x000ee8000c1e1900 */
[----:B------:R-:W4:Y:S04]  /*05d0*/  LDG.E R21, desc[UR6][R4.64] ;  /* 0x0000000604157981 */ /* 0x000f28000c1e1900 */
[----:B------:R-:W4:Y:S04]  /*05e0*/  LDG.E R20, desc[UR6][R2.64+0x8] ;  /* 0x0000080602147981 */ /* 0x000f28000c1e1900 */
[----:B------:R-:W5:Y:S04]  /*05f0*/  LDG.E R22, desc[UR6][R2.64+0xc] ;  /* 0x00000c0602167981 */ /* 0x000f68000c1e1900 */
[----:B------:R-:W5:Y:S01]  /*0600*/  LDG.E R6, desc[UR6][R6.64] ;  /* 0x0000000606067981 */ /* 0x000f62000c1e1900 */
[----:B------:R-:W-:Y:S01]  /*0610*/  IADD3 R19, PT, PT, R19, 0x4, RZ ;  /* 0x0000000413137810 */ /* 0x000fe20007ffe0ff */
[----:B--2---:R-:W-:-:S04]  /*0620*/  FFMA R13, R13, R8, R26 ;  /* 0x000000080d0d7223 */ /* 0x004fc8000000001a */
[----:B---3--:R-:W-:-:S04]  /*0630*/  FFMA R13, R16, R10, R13 ;  /* 0x0000000a100d7223 */ /* 0x008fc8000000000d */
[----:B----4-:R-:W-:-:S04]  /*0640*/  FFMA R13, R20, R21, R13 ;  /* 0x00000015140d7223 */ /* 0x010fc8000000000d */
[----:B-----5:R-:W-:-:S07]  /*0650*/  FFMA R26, R22, R6, R13 ;  /* 0x00000006161a7223 */ /* 0x020fce000000000d */
.L_x_3:
[----:B------:R-:W-:Y:S05]  /*0660*/  @!P1 BRA `(.L_x_0) ;  /* 0x0000000000689947 */ /* 0x000fea0003800000 */
[----:B------:R-:W0:Y:S01]  /*0670*/  LDC.64 R8, c[0x0][0x388] ;  /* 0x0000e200ff087b82 */ /* 0x000e220000000a00 */
[----:B------:R-:W-:Y:S02]  /*0680*/  ISETP.NE.AND P0, PT, R12, 0x1, PT ;  /* 0x000000010c00780c */ /* 0x000fe40003f05270 */
[----:B------:R-:W-:-:S04]  /*0690*/  LOP3.LUT R17, R17, 0x1, RZ, 0xc0, !PT ;  /* 0x0000000111117812 */ /* 0x000fc800078ec0ff */
[----:B------:R-:W-:Y:S01]  /*06a0*/  ISETP.NE.U32.AND P1, PT, R17, 0x1, PT ;  /* 0x000000011100780c */ /* 0x000fe20003f25070 */
[----:B------:R-:W1:Y:S06]  /*06b0*/  LDC.64 R6, c[0x0][0x380] ;  /* 0x0000e000ff067b82 */ /* 0x000e6c0000000a00 */
[C---:B------:R-:W-:Y:S01]  /*06c0*/  @P0 IMAD R13, R19.reuse, R15, R0 ;  /* 0x0000000f130d0224 */ /* 0x040fe200078e0200 */
[----:B------:R-:W-:Y:S01]  /*06d0*/  @P0 IADD3 R11, PT, PT, R18, R19, RZ ;  /* 0x00000013120b0210 */ /* 0x000fe20007ffe0ff */
[----:B------:R-:W2:Y:S01]  /*06e0*/  LDC.64 R4, c[0x0][0x380] ;  /* 0x0000e000ff047b82 */ /* 0x000ea20000000a00 */
[----:B------:R-:W-:-:S07]  /*06f0*/  @P0 IADD3 R19, PT, PT, R19, 0x2, RZ ;  /* 0x0000000213130810 */ /* 0x000fce0007ffe0ff */
[----:B------:R-:W3:Y:S01]  /*0700*/  LDC.64 R2, c[0x0][0x388] ;  /* 0x0000e200ff027b82 */ /* 0x000ee20000000a00 */
[----:B0-----:R-:W-:Y:S01]  /*0710*/  @P0 IMAD.WIDE R8, R13, 0x4, R8 ;  /* 0x000000040d080825 */ /* 0x001fe200078e0208 */
[----:B------:R-:W-:-:S03]  /*0720*/  @!P1 IADD3 R13, PT, PT, R18, R19, RZ ;  /* 0x00000013120d9210 */ /* 0x000fc60007ffe0ff */
[----:B------:R-:W-:Y:S01]  /*0730*/  @!P1 IMAD R19, R19, R15, R0 ;  /* 0x0000000f13139224 */ /* 0x000fe200078e0200 */
[----:B------:R-:W4:Y:S01]  /*0740*/  @P0 LDG.E R12, desc[UR6][R8.64] ;  /* 0x00000006080c0981 */ /* 0x000f22000c1e1900 */
[----:B-1----:R-:W-:-:S04]  /*0750*/  @P0 IMAD.WIDE R6, R11, 0x4, R6 ;  /* 0x000000040b060825 */ /* 0x002fc800078e0206 */
[----:B------:R-:W-:Y:S01]  /*0760*/  @P0 IMAD.WIDE R10, R15, 0x4, R8 ;  /* 0x000000040f0a0825 */ /* 0x000fe200078e0208 */
[----:B------:R-:W4:Y:S03]  /*0770*/  @P0 LDG.E R17, desc[UR6][R6.64] ;  /* 0x0000000606110981 */ /* 0x000f26000c1e1900 */
[----:B--2---:R-:W-:Y:S01]  /*0780*/  @!P1 IMAD.WIDE R4, R13, 0x4, R4 ;  /* 0x000000040d049825 */ /* 0x004fe200078e0204 */
[----:B------:R-:W2:Y:S04]  /*0790*/  @P0 LDG.E R21, desc[UR6][R6.64+0x4] ;  /* 0x0000040606150981 */ /* 0x000ea8000c1e1900 */
[----:B------:R-:W2:Y:S01]  /*07a0*/  @P0 LDG.E R10, desc[UR6][R10.64] ;  /* 0x000000060a0a0981 */ /* 0x000ea2000c1e1900 */
[----:B---3--:R-:W-:-:S03]  /*07b0*/  @!P1 IMAD.WIDE R2, R19, 0x4, R2 ;  /* 0x0000000413029825 */ /* 0x008fc600078e0202 */
[----:B------:R-:W3:Y:S04]  /*07c0*/  @!P1 LDG.E R5, desc[UR6][R4.64] ;  /* 0x0000000604059981 */ /* 0x000ee8000c1e1900 */
[----:B------:R-:W3:Y:S01]  /*07d0*/  @!P1 LDG.E R2, desc[UR6][R2.64] ;  /* 0x0000000602029981 */ /* 0x000ee2000c1e1900 */
[----:B----4-:R-:W-:-:S04]  /*07e0*/  @P0 FFMA R12, R17, R12, R26 ;  /* 0x0000000c110c0223 */ /* 0x010fc8000000001a */
[----:B--2---:R-:W-:-:S04]  /*07f0*/  @P0 FFMA R26, R21, R10, R12 ;  /* 0x0000000a151a0223 */ /* 0x004fc8000000000c */
[----:B---3--:R-:W-:-:S07]  /*0800*/  @!P1 FFMA R26, R5, R2, R26 ;  /* 0x00000002051a9223 */ /* 0x008fce000000001a */
.L_x_0:
[----:B------:R-:W0:Y:S01]  /*0810*/  LDC.64 R2, c[0x0][0x390] ;  /* 0x0000e400ff027b82 */ /* 0x000e220000000a00 */
[----:B------:R-:W-:-:S04]  /*0820*/  IMAD R15, R14, R15, R0 ;  /* 0x0000000f0e0f7224 */ /* 0x000fc800078e0200 */
[----:B0-----:R-:W-:-:S05]  /*0830*/  IMAD.WIDE R2, R15, 0x4, R2 ;  /* 0x000000040f027825 */ /* 0x001fca00078e0202 */
[----:B------:R-:W-:Y:S01]  /*0840*/  STG.E desc[UR6][R2.64], R26 ;  /* 0x0000001a02007986 */ /* 0x000fe2000c101906 */
[----:B------:R-:W-:Y:S05]  /*0850*/  EXIT ;  /* 0x000000000000794d */ /* 0x000fea0003800000 */
.L_x_4:
[----:B------:R-:W-:-:S00]  /*0860*/  BRA `(.L_x_4) ;  /* 0xfffffffc00fc7947 */ /* 0x000fc0000383ffff */
[----:B------:R-:W-:-:S00]  /*0870*/  NOP ;  /* 0x0000000000007918 */ /* 0x000fc00000000000 */
        /* <DEDUP_REMOVED lines=8> */
.L_x_5:


//--------------------- .nv.shared.reserved.0     --------------------------
	.section	.nv.shared.reserved.0,"aw",@nobits
	.weak		__nv_reservedSMEM_offset_0_alias
	.size		__nv_reservedSMEM_offset_0_alias, 0, 64
	.other		__nv_reservedSMEM_offset_0_alias,@"STO_CUDA_RESERVED_SHARED STV_DEFAULT"
__nv_reservedSMEM_offset_0_alias:
	.zero		0
	.zero		64


//--------------------- .nv.constant0._Z6vecAddPfS_S_iii --------------------------
	.section	.nv.constant0._Z6vecAddPfS_S_iii,"a",@progbits
	.sectionflags	@""
	.align	4
.nv.constant0._Z6vecAddPfS_S_iii:
	.zero		932


//--------------------- SYMBOLS --------------------------

	.type		.nv.reservedSmem.offset0,@object
	.size		.nv.reservedSmem.offset0,0x4
